	.headerflags	@"EF_CUDA_TEXMODE_UNIFIED EF_CUDA_64BIT_ADDRESS EF_CUDA_ACCELERATORS EF_CUDA_SM90 EF_CUDA_VIRTUAL_SM(EF_CUDA_SM90)"
	.elftype	@"ET_EXEC"


//--------------------- .nv.info                  --------------------------
	.section	.nv.info,"",@"SHT_CUDA_INFO"
	.align	4


	//----- nvinfo : EIATTR_REGCOUNT
	.align		4
        /*0000*/ 	.byte	0x04, 0x2f
        /*0002*/ 	.short	(.L_1 - .L_0)
	.align		4
.L_0:
        /*0004*/ 	.word	index@(triton_poi_fused__to_copy_arange_clamp_mul_sub_8)
        /*0008*/ 	.word	0x0000000a


	//----- nvinfo : EIATTR_MIN_STACK_SIZE
	.align		4
.L_1:
        /*000c*/ 	.byte	0x04, 0x12
        /*000e*/ 	.short	(.L_3 - .L_2)
	.align		4
.L_2:
        /*0010*/ 	.word	index@(triton_poi_fused__to_copy_arange_clamp_mul_sub_8)
        /*0014*/ 	.word	0x00000000


	//----- nvinfo : EIATTR_FRAME_SIZE
	.align		4
.L_3:
        /*0018*/ 	.byte	0x04, 0x11
        /*001a*/ 	.short	(.L_5 - .L_4)
	.align		4
.L_4:
        /*001c*/ 	.word	index@(triton_poi_fused__to_copy_arange_clamp_mul_sub_8)
        /*0020*/ 	.word	0x00000000


	//----- nvinfo : EIATTR_MIN_STACK_SIZE
	.align		4
.L_5:
        /*0024*/ 	.byte	0x04, 0x12
        /*0026*/ 	.short	(.L_7 - .L_6)
	.align		4
.L_6:
        /*0028*/ 	.word	index@(triton_poi_fused__to_copy_arange_clamp_mul_sub_8)
        /*002c*/ 	.word	0x00000000
.L_7:


//--------------------- .nv.info.triton_poi_fused__to_copy_arange_clamp_mul_sub_8 --------------------------
	.section	.nv.info.triton_poi_fused__to_copy_arange_clamp_mul_sub_8,"",@"SHT_CUDA_INFO"
	.sectionflags	@""
	.align	4


	//----- nvinfo : EIATTR_CUDA_API_VERSION
	.align		4
        /*0000*/ 	.byte	0x04, 0x37
        /*0002*/ 	.short	(.L_9 - .L_8)
.L_8:
        /*0004*/ 	.word	0x0000007c


	//----- nvinfo : EIATTR_KPARAM_INFO
	.align		4
.L_9:
        /*0008*/ 	.byte	0x04, 0x17
        /*000a*/ 	.short	(.L_11 - .L_10)
.L_10:
        /*000c*/ 	.word	0x00000000
        /*0010*/ 	.short	0x0001
        /*0012*/ 	.short	0x0008
        /*0014*/ 	.byte	0x00, 0xf0, 0x11, 0x00


	//----- nvinfo : EIATTR_KPARAM_INFO
	.align		4
.L_11:
        /*0018*/ 	.byte	0x04, 0x17
        /*001a*/ 	.short	(.L_13 - .L_12)
.L_12:
        /*001c*/ 	.word	0x00000000
        /*0020*/ 	.short	0x0000
        /*0022*/ 	.short	0x0000
        /*0024*/ 	.byte	0x00, 0xf4, 0x21, 0x00


	//----- nvinfo : EIATTR_SPARSE_MMA_MASK
	.align		4
.L_13:
        /*0028*/ 	.byte	0x03, 0x50
        /*002a*/ 	.short	0x0000


	//----- nvinfo : EIATTR_MAXREG_COUNT
	.align		4
        /*002c*/ 	.byte	0x03, 0x1b
        /*002e*/ 	.short	0x00ff


	//----- nvinfo : EIATTR_EXIT_INSTR_OFFSETS
	.align		4
        /*0030*/ 	.byte	0x04, 0x1c
        /*0032*/ 	.short	(.L_15 - .L_14)


	//   ....[0]....
.L_14:
        /*0034*/ 	.word	0x000000f0


	//   ....[1]....
        /*0038*/ 	.word	0x00000120


	//----- nvinfo : EIATTR_REQNTID
	.align		4
.L_15:
        /*003c*/ 	.byte	0x04, 0x10
        /*003e*/ 	.short	(.L_17 - .L_16)
.L_16:
        /*0040*/ 	.word	0x00000020
        /*0044*/ 	.word	0x00000001
        /*0048*/ 	.word	0x00000001


	//----- nvinfo : EIATTR_CBANK_PARAM_SIZE
	.align		4
.L_17:
        /*004c*/ 	.byte	0x03, 0x19
        /*004e*/ 	.short	0x000c


	//----- nvinfo : EIATTR_PARAM_CBANK
	.align		4
        /*0050*/ 	.byte	0x04, 0x0a
        /*0052*/ 	.short	(.L_19 - .L_18)
	.align		4
.L_18:
        /*0054*/ 	.word	index@(.nv.constant0.triton_poi_fused__to_copy_arange_clamp_mul_sub_8)
        /*0058*/ 	.short	0x0210
        /*005a*/ 	.short	0x000c


	//----- nvinfo : EIATTR_SW_WAR
	.align		4
.L_19:
        /*005c*/ 	.byte	0x04, 0x36
        /*005e*/ 	.short	(.L_21 - .L_20)
.L_20:
        /*0060*/ 	.word	0x00000008
.L_21:


//--------------------- .nv.callgraph             --------------------------
	.section	.nv.callgraph,"",@"SHT_CUDA_CALLGRAPH"
	.align	4
	.sectionentsize	8
	.align		4
        /*0000*/ 	.word	0x00000000
	.align		4
        /*0004*/ 	.word	0xffffffff
	.align		4
        /*0008*/ 	.word	0x00000000
	.align		4
        /*000c*/ 	.word	0xfffffffe
	.align		4
        /*0010*/ 	.word	0x00000000
	.align		4
        /*0014*/ 	.word	0xfffffffd
	.align		4
        /*0018*/ 	.word	0x00000000
	.align		4
        /*001c*/ 	.word	0xfffffffc


//--------------------- .text.triton_poi_fused__to_copy_arange_clamp_mul_sub_8 --------------------------
	.section	.text.triton_poi_fused__to_copy_arange_clamp_mul_sub_8,"ax",@progbits
	.align	128
        .global         triton_poi_fused__to_copy_arange_clamp_mul_sub_8
        .type           triton_poi_fused__to_copy_arange_clamp_mul_sub_8,@function
        .size           triton_poi_fused__to_copy_arange_clamp_mul_sub_8,(.L_x_1 - triton_poi_fused__to_copy_arange_clamp_mul_sub_8)
        .other          triton_poi_fused__to_copy_arange_clamp_mul_sub_8,@"STO_CUDA_ENTRY STV_DEFAULT"
triton_poi_fused__to_copy_arange_clamp_mul_sub_8:
.text.triton_poi_fused__to_copy_arange_clamp_mul_sub_8:
[----:B------:R-:W0:Y:S02]  /*0000*/  LDC R1, c[0x0][0x28] ;  /* 0x00000a00ff017b82 */ /* 0x000e240000000800 */
[----:B------:R-:W1:Y:S01]  /*0010*/  S2R R6, SR_TID.X ;  /* 0x0000000000067919 */ /* 0x000e620000002100 */
[----:B------:R-:W2:Y:S01]  /*0020*/  LDC.64 R2, c[0x0][0x210] ;  /* 0x00008400ff027b82 */ /* 0x000ea20000000a00 */
[----:B------:R-:W3:Y:S01]  /*0030*/  S2R R5, SR_CTAID.X ;  /* 0x0000000000057919 */ /* 0x000ee20000002500 */
[C---:B-1----:R-:W-:Y:S02]  /*0040*/  LOP3.LUT R0, R6.reuse, 0xf, RZ, 0xc0, !PT ;  /* 0x0000000f06007812 */ /* 0x042fe400078ec0ff */
[----:B------:R-:W-:-:S03]  /*0050*/  LOP3.LUT P0, RZ, R6, 0x10, RZ, 0xc0, !PT ;  /* 0x0000001006ff7812 */ /* 0x000fc6000780c0ff */
[----:B---3--:R-:W-:-:S04]  /*0060*/  IMAD R5, R5, 0x10, R0 ;  /* 0x0000001005057824 */ /* 0x008fc800078e0200 */
[C---:B--2---:R-:W-:Y:S01]  /*0070*/  IMAD.WIDE R2, R5.reuse, 0x4, R2 ;  /* 0x0000000405027825 */ /* 0x044fe200078e0202 */
[----:B------:R-:W-:Y:S02]  /*0080*/  I2FP.F32.S32 R0, R5 ;  /* 0x0000000500007245 */ /* 0x000fe40000201400 */
[----:B------:R-:W-:-:S03]  /*0090*/  ISETP.LT.AND P0, PT, R5, 0x10, !P0 ;  /* 0x000000100500780c */ /* 0x000fc60004701270 */
[----:B------:R-:W-:-:S05]  /*00a0*/  FMUL R0, R0, 0.46666666865348815918 ;  /* 0x3eeeeeef00007820 */ /* 0x000fca0000400000 */
[----:B------:R-:W-:-:S04]  /*00b0*/  FMNMX R0, RZ, R0, !PT ;  /* 0x00000000ff007209 */ /* 0x000fc80007800000 */
[----:B------:R-:W1:Y:S02]  /*00c0*/  F2I.TRUNC.NTZ R4, R0 ;  /* 0x0000000000047305 */ /* 0x000e64000020f100 */
[----:B-1----:R-:W-:-:S05]  /*00d0*/  I2FP.F32.S32 R7, R4 ;  /* 0x0000000400077245 */ /* 0x002fca0000201400 */
[----:B------:R-:W-:Y:S01]  /*00e0*/  FADD.SAT R7, R0, -R7 ;  /* 0x8000000700077221 */ /* 0x000fe20000002000 */
[----:B------:R-:W-:Y:S06]  /*00f0*/  @!P0 EXIT ;  /* 0x000000000000894d */ /* 0x000fec0003800000 */
[----:B------:R-:W-:Y:S02]  /*0100*/  ULDC.64 UR4, c[0x0][0x208] ;  /* 0x0000820000047ab9 */ /* 0x000fe40000000a00 */
[----:B------:R-:W-:Y:S01]  /*0110*/  STG.E desc[UR4][R2.64], R7 ;  /* 0x0000000702007986 */ /* 0x000fe2000c101904 */
[----:B------:R-:W-:Y:S05]  /*0120*/  EXIT ;  /* 0x000000000000794d */ /* 0x000fea0003800000 */
.L_x_0:
[----:B------:R-:W-:-:S00]  /*0130*/  BRA `(.L_x_0) ;  /* 0xfffffffc00fc7947 */ /* 0x000fc0000383ffff */
[----:B------:R-:W-:-:S00]  /*0140*/  NOP ;  /* 0x0000000000007918 */ /* 0x000fc00000000000 */
        /* <DEDUP_REMOVED lines=11> */
.L_x_1:


//--------------------- .nv.constant0.triton_poi_fused__to_copy_arange_clamp_mul_sub_8 --------------------------
	.section	.nv.constant0.triton_poi_fused__to_copy_arange_clamp_mul_sub_8,"a",@progbits
	.sectionflags	@""
	.align	4
.nv.constant0.triton_poi_fused__to_copy_arange_clamp_mul_sub_8:
	.zero		540
